	.headerflags	@"EF_CUDA_TEXMODE_UNIFIED EF_CUDA_64BIT_ADDRESS EF_CUDA_ACCELERATORS EF_CUDA_SM90 EF_CUDA_VIRTUAL_SM(EF_CUDA_SM90)"
	.elftype	@"ET_EXEC"


//--------------------- .nv.info                  --------------------------
	.section	.nv.info,"",@"SHT_CUDA_INFO"
	.align	4


	//----- nvinfo : EIATTR_REGCOUNT
	.align		4
        /*0000*/ 	.byte	0x04, 0x2f
        /*0002*/ 	.short	(.L_1 - .L_0)
	.align		4
.L_0:
        /*0004*/ 	.word	index@(triton_poi_fused_convolution_51)
        /*0008*/ 	.word	0x00000020


	//----- nvinfo : EIATTR_MIN_STACK_SIZE
	.align		4
.L_1:
        /*000c*/ 	.byte	0x04, 0x12
        /*000e*/ 	.short	(.L_3 - .L_2)
	.align		4
.L_2:
        /*0010*/ 	.word	index@(triton_poi_fused_convolution_51)
        /*0014*/ 	.word	0x00000000


	//----- nvinfo : EIATTR_FRAME_SIZE
	.align		4
.L_3:
        /*0018*/ 	.byte	0x04, 0x11
        /*001a*/ 	.short	(.L_5 - .L_4)
	.align		4
.L_4:
        /*001c*/ 	.word	index@(triton_poi_fused_convolution_51)
        /*0020*/ 	.word	0x00000000


	//----- nvinfo : EIATTR_MIN_STACK_SIZE
	.align		4
.L_5:
        /*0024*/ 	.byte	0x04, 0x12
        /*0026*/ 	.short	(.L_7 - .L_6)
	.align		4
.L_6:
        /*0028*/ 	.word	index@(triton_poi_fused_convolution_51)
        /*002c*/ 	.word	0x00000000
.L_7:


//--------------------- .nv.info.triton_poi_fused_convolution_51 --------------------------
	.section	.nv.info.triton_poi_fused_convolution_51,"",@"SHT_CUDA_INFO"
	.sectionflags	@""
	.align	4


	//----- nvinfo : EIATTR_CUDA_API_VERSION
	.align		4
        /*0000*/ 	.byte	0x04, 0x37
        /*0002*/ 	.short	(.L_9 - .L_8)
.L_8:
        /*0004*/ 	.word	0x0000007c


	//----- nvinfo : EIATTR_KPARAM_INFO
	.align		4
.L_9:
        /*0008*/ 	.byte	0x04, 0x17
        /*000a*/ 	.short	(.L_11 - .L_10)
.L_10:
        /*000c*/ 	.word	0x00000000
        /*0010*/ 	.short	0x0005
        /*0012*/ 	.short	0x0024
        /*0014*/ 	.byte	0x00, 0xf0, 0x11, 0x00


	//----- nvinfo : EIATTR_KPARAM_INFO
	.align		4
.L_11:
        /*0018*/ 	.byte	0x04, 0x17
        /*001a*/ 	.short	(.L_13 - .L_12)
.L_12:
        /*001c*/ 	.word	0x00000000
        /*0020*/ 	.short	0x0004
        /*0022*/ 	.short	0x0020
        /*0024*/ 	.byte	0x00, 0xf0, 0x11, 0x00


	//----- nvinfo : EIATTR_KPARAM_INFO
	.align		4
.L_13:
        /*0028*/ 	.byte	0x04, 0x17
        /*002a*/ 	.short	(.L_15 - .L_14)
.L_14:
        /*002c*/ 	.word	0x00000000
        /*0030*/ 	.short	0x0003
        /*0032*/ 	.short	0x0018
        /*0034*/ 	.byte	0x00, 0xf4, 0x21, 0x00


	//----- nvinfo : EIATTR_KPARAM_INFO
	.align		4
.L_15:
        /*0038*/ 	.byte	0x04, 0x17
        /*003a*/ 	.short	(.L_17 - .L_16)
.L_16:
        /*003c*/ 	.word	0x00000000
        /*0040*/ 	.short	0x0002
        /*0042*/ 	.short	0x0010
        /*0044*/ 	.byte	0x00, 0xf4, 0x21, 0x00


	//----- nvinfo : EIATTR_KPARAM_INFO
	.align		4
.L_17:
        /*0048*/ 	.byte	0x04, 0x17
        /*004a*/ 	.short	(.L_19 - .L_18)
.L_18:
        /*004c*/ 	.word	0x00000000
        /*0050*/ 	.short	0x0001
        /*0052*/ 	.short	0x0008
        /*0054*/ 	.byte	0x00, 0xf4, 0x21, 0x00


	//----- nvinfo : EIATTR_KPARAM_INFO
	.align		4
.L_19:
        /*0058*/ 	.byte	0x04, 0x17
        /*005a*/ 	.short	(.L_21 - .L_20)
.L_20:
        /*005c*/ 	.word	0x00000000
        /*0060*/ 	.short	0x0000
        /*0062*/ 	.short	0x0000
        /*0064*/ 	.byte	0x00, 0xf4, 0x21, 0x00


	//----- nvinfo : EIATTR_SPARSE_MMA_MASK
	.align		4
.L_21:
        /*0068*/ 	.byte	0x03, 0x50
        /*006a*/ 	.short	0x0000


	//----- nvinfo : EIATTR_MAXREG_COUNT
	.align		4
        /*006c*/ 	.byte	0x03, 0x1b
        /*006e*/ 	.short	0x00ff


	//----- nvinfo : EIATTR_EXIT_INSTR_OFFSETS
	.align		4
        /*0070*/ 	.byte	0x04, 0x1c
        /*0072*/ 	.short	(.L_23 - .L_22)


	//   ....[0]....
.L_22:
        /*0074*/ 	.word	0x00000680


	//   ....[1]....
        /*0078*/ 	.word	0x000006a0


	//----- nvinfo : EIATTR_REQNTID
	.align		4
.L_23:
        /*007c*/ 	.byte	0x04, 0x10
        /*007e*/ 	.short	(.L_25 - .L_24)
.L_24:
        /*0080*/ 	.word	0x00000080
        /*0084*/ 	.word	0x00000001
        /*0088*/ 	.word	0x00000001


	//----- nvinfo : EIATTR_CBANK_PARAM_SIZE
	.align		4
.L_25:
        /*008c*/ 	.byte	0x03, 0x19
        /*008e*/ 	.short	0x0028


	//----- nvinfo : EIATTR_PARAM_CBANK
	.align		4
        /*0090*/ 	.byte	0x04, 0x0a
        /*0092*/ 	.short	(.L_27 - .L_26)
	.align		4
.L_26:
        /*0094*/ 	.word	index@(.nv.constant0.triton_poi_fused_convolution_51)
        /*0098*/ 	.short	0x0210
        /*009a*/ 	.short	0x0028


	//----- nvinfo : EIATTR_SW_WAR
	.align		4
.L_27:
        /*009c*/ 	.byte	0x04, 0x36
        /*009e*/ 	.short	(.L_29 - .L_28)
.L_28:
        /*00a0*/ 	.word	0x00000008
.L_29:


//--------------------- .nv.callgraph             --------------------------
	.section	.nv.callgraph,"",@"SHT_CUDA_CALLGRAPH"
	.align	4
	.sectionentsize	8
	.align		4
        /*0000*/ 	.word	0x00000000
	.align		4
        /*0004*/ 	.word	0xffffffff
	.align		4
        /*0008*/ 	.word	0x00000000
	.align		4
        /*000c*/ 	.word	0xfffffffe
	.align		4
        /*0010*/ 	.word	0x00000000
	.align		4
        /*0014*/ 	.word	0xfffffffd
	.align		4
        /*0018*/ 	.word	0x00000000
	.align		4
        /*001c*/ 	.word	0xfffffffc


//--------------------- .text.triton_poi_fused_convolution_51 --------------------------
	.section	.text.triton_poi_fused_convolution_51,"ax",@progbits
	.sectionflags	@"SHF_BARRIERS=1"
	.align	128
        .global         triton_poi_fused_convolution_51
        .type           triton_poi_fused_convolution_51,@function
        .size           triton_poi_fused_convolution_51,(.L_x_1 - triton_poi_fused_convolution_51)
        .other          triton_poi_fused_convolution_51,@"STO_CUDA_ENTRY STV_DEFAULT"
triton_poi_fused_convolution_51:
.text.triton_poi_fused_convolution_51:
[----:B------:R-:W0:Y:S01]  /*0000*/  LDC R1, c[0x0][0x28] ;  /* 0x00000a00ff017b82 */ /* 0x000e220000000800 */
[----:B------:R-:W1:Y:S07]  /*0010*/  S2R R22, SR_CTAID.Y ;  /* 0x0000000000167919 */ /* 0x000e6e0000002600 */
[----:B------:R-:W2:Y:S01]  /*0020*/  LDC.64 R18, c[0x0][0x210] ;  /* 0x00008400ff127b82 */ /* 0x000ea20000000a00 */
[----:B------:R-:W-:Y:S02]  /*0030*/  CS2R R8, SRZ ;  /* 0x0000000000087805 */ /* 0x000fe4000001ff00 */
[----:B------:R-:W-:Y:S01]  /*0040*/  CS2R R10, SRZ ;  /* 0x00000000000a7805 */ /* 0x000fe2000001ff00 */
[----:B------:R-:W3:Y:S01]  /*0050*/  S2R R2, SR_TID.X ;  /* 0x0000000000027919 */ /* 0x000ee20000002100 */
[----:B------:R-:W-:-:S02]  /*0060*/  CS2R R12, SRZ ;  /* 0x00000000000c7805 */ /* 0x000fc4000001ff00 */
[----:B------:R-:W-:Y:S02]  /*0070*/  CS2R R14, SRZ ;  /* 0x00000000000e7805 */ /* 0x000fe4000001ff00 */
[----:B------:R-:W-:Y:S01]  /*0080*/  CS2R R6, SRZ ;  /* 0x0000000000067805 */ /* 0x000fe2000001ff00 */
[----:B------:R-:W4:Y:S01]  /*0090*/  S2R R20, SR_CTAID.X ;  /* 0x0000000000147919 */ /* 0x000f220000002500 */
[----:B------:R-:W-:Y:S01]  /*00a0*/  ULDC.64 UR6, c[0x0][0x208] ;  /* 0x0000820000067ab9 */ /* 0x000fe20000000a00 */
[----:B-1----:R-:W-:Y:S02]  /*00b0*/  IMAD.SHL.U32 R22, R22, 0x10, RZ ;  /* 0x0000001016167824 */ /* 0x002fe400078e00ff */
[----:B---3--:R-:W-:Y:S01]  /*00c0*/  IMAD.SHL.U32 R21, R2, 0x4, RZ ;  /* 0x0000000402157824 */ /* 0x008fe200078e00ff */
[----:B------:R-:W-:Y:S01]  /*00d0*/  SHF.R.U32.HI R23, RZ, 0x2, R2 ;  /* 0x00000002ff177819 */ /* 0x000fe20000011602 */
[----:B----4-:R-:W-:-:S03]  /*00e0*/  IMAD.SHL.U32 R20, R20, 0x40, RZ ;  /* 0x0000004014147824 */ /* 0x010fc600078e00ff */
[----:B------:R-:W-:Y:S02]  /*00f0*/  LOP3.LUT R0, R22, 0xc, R21, 0xf8, !PT ;  /* 0x0000000c16007812 */ /* 0x000fe400078ef815 */
[----:B------:R-:W-:Y:S02]  /*0100*/  SGXT.U32 R23, R23, 0x5 ;  /* 0x000000051717781a */ /* 0x000fe40000000000 */
[C---:B------:R-:W-:Y:S01]  /*0110*/  ISETP.GE.AND P0, PT, R0.reuse, 0x10, PT ;  /* 0x000000100000780c */ /* 0x040fe20003f06270 */
[----:B------:R-:W-:Y:S01]  /*0120*/  IMAD.SHL.U32 R3, R0, 0x100, RZ ;  /* 0x0000010000037824 */ /* 0x000fe200078e00ff */
[----:B------:R-:W-:Y:S02]  /*0130*/  LOP3.LUT R0, R20, R23, RZ, 0xfc, !PT ;  /* 0x0000001714007212 */ /* 0x000fe400078efcff */
[----:B------:R-:W-:Y:S02]  /*0140*/  LOP3.LUT R4, R20, 0x20, R23, 0xfe, !PT ;  /* 0x0000002014047812 */ /* 0x000fe400078efe17 */
[C---:B------:R-:W-:Y:S01]  /*0150*/  ISETP.LT.AND P2, PT, R0.reuse, 0x100, !P0 ;  /* 0x000001000000780c */ /* 0x040fe20004741270 */
[--C-:B------:R-:W-:Y:S01]  /*0160*/  IMAD R0, R0, 0x4, R3.reuse ;  /* 0x0000000400007824 */ /* 0x100fe200078e0203 */
[C---:B------:R-:W-:Y:S01]  /*0170*/  ISETP.LT.AND P1, PT, R4.reuse, 0x100, !P0 ;  /* 0x000001000400780c */ /* 0x040fe20004721270 */
[----:B------:R-:W-:Y:S01]  /*0180*/  IMAD R3, R4, 0x4, R3 ;  /* 0x0000000404037824 */ /* 0x000fe200078e0203 */
[----:B------:R-:W-:Y:S01]  /*0190*/  CS2R R4, SRZ ;  /* 0x0000000000047805 */ /* 0x000fe2000001ff00 */
[----:B--2---:R-:W-:-:S02]  /*01a0*/  IMAD.WIDE R24, R0, 0x4, R18 ;  /* 0x0000000400187825 */ /* 0x004fc400078e0212 */
[----:B------:R-:W1:Y:S02]  /*01b0*/  @!P0 LDC.64 R16, c[0x0][0x218] ;  /* 0x00008600ff108b82 */ /* 0x000e640000000a00 */
[----:B------:R-:W-:-:S04]  /*01c0*/  IMAD.WIDE R18, R3, 0x4, R18 ;  /* 0x0000000403127825 */ /* 0x000fc800078e0212 */
[----:B------:R-:W2:Y:S04]  /*01d0*/  @P2 LDG.E.EL.128 R8, desc[UR6][R24.64] ;  /* 0x0000000618082981 */ /* 0x000ea8000c2e1d00 */
[----:B------:R-:W3:Y:S04]  /*01e0*/  @P1 LDG.E.EL.128 R4, desc[UR6][R18.64] ;  /* 0x0000000612041981 */ /* 0x000ee8000c2e1d00 */
[----:B-1----:R1:W2:Y:S01]  /*01f0*/  @!P0 LDG.E.EL.128 R12, desc[UR6][R16.64] ;  /* 0x00000006100c8981 */ /* 0x0022a2000c2e1d00 */
[----:B------:R-:W4:Y:S01]  /*0200*/  S2R R26, SR_TID.X ;  /* 0x00000000001a7919 */ /* 0x000f220000002100 */
[----:B------:R-:W5:Y:S01]  /*0210*/  S2UR UR5, SR_CgaCtaId ;  /* 0x00000000000579c3 */ /* 0x000f620000008800 */
[----:B------:R-:W-:-:S02]  /*0220*/  UMOV UR4, 0x400 ;  /* 0x0000040000047882 */ /* 0x000fc40000000000 */
[----:B-----5:R-:W-:Y:S01]  /*0230*/  UPRMT UR4, UR5, 0x654, UR4 ;  /* 0x0000065405047896 */ /* 0x020fe20008000004 */
[----:B0---4-:R-:W-:-:S05]  /*0240*/  IMAD.SHL.U32 R26, R26, 0x100, RZ ;  /* 0x000001001a1a7824 */ /* 0x011fca00078e00ff */
[----:B------:R-:W-:-:S04]  /*0250*/  LOP3.LUT R26, R26, 0x300, RZ, 0xc0, !PT ;  /* 0x000003001a1a7812 */ /* 0x000fc800078ec0ff */
[C---:B------:R-:W-:Y:S02]  /*0260*/  LOP3.LUT R23, R26.reuse, R23, RZ, 0xfc, !PT ;  /* 0x000000171a177212 */ /* 0x040fe400078efcff */
[C---:B-1----:R-:W-:Y:S02]  /*0270*/  LEA.HI R16, R26.reuse, UR4, RZ, 0x1c ;  /* 0x000000041a107c11 */ /* 0x042fe4000f8fe0ff */
[C---:B------:R-:W-:Y:S02]  /*0280*/  LOP3.LUT R24, R26.reuse, 0x40, RZ, 0xfc, !PT ;  /* 0x000000401a187812 */ /* 0x040fe400078efcff */
[C---:B------:R-:W-:Y:S02]  /*0290*/  LOP3.LUT R17, R26.reuse, 0x80, RZ, 0xfc, !PT ;  /* 0x000000801a117812 */ /* 0x040fe400078efcff */
[----:B------:R-:W-:Y:S01]  /*02a0*/  LOP3.LUT R26, R26, 0xc0, RZ, 0xfc, !PT ;  /* 0x000000c01a1a7812 */ /* 0x000fe200078efcff */
[----:B------:R-:W-:Y:S01]  /*02b0*/  IMAD R19, R23, 0x4, R16 ;  /* 0x0000000417137824 */ /* 0x000fe200078e0210 */
[----:B------:R-:W-:-:S02]  /*02c0*/  LEA.HI R24, R24, UR4, RZ, 0x1c ;  /* 0x0000000418187c11 */ /* 0x000fc4000f8fe0ff */
[----:B------:R-:W-:Y:S02]  /*02d0*/  LEA.HI R16, R17, UR4, RZ, 0x1c ;  /* 0x0000000411107c11 */ /* 0x000fe4000f8fe0ff */
[----:B------:R-:W-:Y:S01]  /*02e0*/  LEA.HI R26, R26, UR4, RZ, 0x1c ;  /* 0x000000041a1a7c11 */ /* 0x000fe2000f8fe0ff */
[C---:B------:R-:W-:Y:S02]  /*02f0*/  IMAD R28, R23.reuse, 0x4, R24 ;  /* 0x00000004171c7824 */ /* 0x040fe400078e0218 */
[C---:B------:R-:W-:Y:S02]  /*0300*/  IMAD R25, R23.reuse, 0x4, R16 ;  /* 0x0000000417197824 */ /* 0x040fe400078e0210 */
[----:B------:R-:W-:Y:S01]  /*0310*/  IMAD R26, R23, 0x4, R26 ;  /* 0x00000004171a7824 */ /* 0x000fe200078e021a */
[----:B------:R-:W-:-:S04]  /*0320*/  LOP3.LUT R27, R21, 0x1fc, RZ, 0xc0, !PT ;  /* 0x000001fc151b7812 */ /* 0x000fc800078ec0ff */
[----:B------:R-:W-:Y:S02]  /*0330*/  LOP3.LUT R17, R27, 0x200, RZ, 0xfc, !PT ;  /* 0x000002001b117812 */ /* 0x000fe400078efcff */
[----:B------:R-:W-:Y:S02]  /*0340*/  SHF.R.U32.HI R16, RZ, 0x2, R2 ;  /* 0x00000002ff107819 */ /* 0x000fe40000011602 */
[----:B------:R-:W-:Y:S02]  /*0350*/  SHF.R.U32.HI R17, RZ, 0x4, R17 ;  /* 0x00000004ff117819 */ /* 0x000fe40000011611 */
[----:B------:R-:W-:Y:S02]  /*0360*/  LOP3.LUT R16, R16, 0x1c, RZ, 0xc0, !PT ;  /* 0x0000001c10107812 */ /* 0x000fe400078ec0ff */
[----:B------:R-:W-:-:S03]  /*0370*/  LOP3.LUT R17, R17, 0x3c, RZ, 0xc0, !PT ;  /* 0x0000003c11117812 */ /* 0x000fc600078ec0ff */
[----:B------:R-:W-:Y:S02]  /*0380*/  VIADD R16, R16, UR4 ;  /* 0x0000000410107c36 */ /* 0x000fe40008000000 */
[----:B------:R-:W-:Y:S02]  /*0390*/  VIADD R18, R17, UR4 ;  /* 0x0000000411127c36 */ /* 0x000fe40008000000 */
[C---:B------:R-:W-:Y:S02]  /*03a0*/  IMAD R24, R27.reuse, 0x4, R16 ;  /* 0x000000041b187824 */ /* 0x040fe400078e0210 */
[----:B------:R-:W-:Y:S01]  /*03b0*/  IMAD R23, R27, 0x4, R18 ;  /* 0x000000041b177824 */ /* 0x000fe200078e0212 */
[----:B------:R-:W-:-:S04]  /*03c0*/  SHF.R.U32.HI R27, RZ, 0x4, R2 ;  /* 0x00000004ff1b7819 */ /* 0x000fc80000011602 */
[----:B------:R-:W-:-:S04]  /*03d0*/  SGXT.U32 R27, R27, 0x3 ;  /* 0x000000031b1b781a */ /* 0x000fc80000000000 */
[----:B------:R-:W-:-:S04]  /*03e0*/  LOP3.LUT R22, R22, R27, RZ, 0xfc, !PT ;  /* 0x0000001b16167212 */ /* 0x000fc800078efcff */
[----:B------:R-:W-:Y:S01]  /*03f0*/  LOP3.LUT R2, R22, 0x8, RZ, 0xfc, !PT ;  /* 0x0000000816027812 */ /* 0x000fe200078efcff */
[----:B--2---:R-:W-:Y:S01]  /*0400*/  FADD R8, R12, R8 ;  /* 0x000000080c087221 */ /* 0x004fe20000000000 */
[----:B------:R-:W-:Y:S01]  /*0410*/  FADD R9, R13, R9 ;  /* 0x000000090d097221 */ /* 0x000fe20000000000 */
[----:B------:R-:W-:Y:S01]  /*0420*/  FADD R10, R14, R10 ;  /* 0x0000000a0e0a7221 */ /* 0x000fe20000000000 */
[----:B------:R-:W-:Y:S01]  /*0430*/  FADD R11, R15, R11 ;  /* 0x0000000b0f0b7221 */ /* 0x000fe20000000000 */
[----:B---3--:R-:W-:Y:S01]  /*0440*/  FADD R4, R12, R4 ;  /* 0x000000040c047221 */ /* 0x008fe20000000000 */
[----:B------:R-:W-:Y:S01]  /*0450*/  FADD R5, R13, R5 ;  /* 0x000000050d057221 */ /* 0x000fe20000000000 */
[----:B------:R-:W-:Y:S01]  /*0460*/  STS [R19], R8 ;  /* 0x0000000813007388 */ /* 0x000fe20000000800 */
[----:B------:R-:W-:Y:S01]  /*0470*/  FADD R6, R14, R6 ;  /* 0x000000060e067221 */ /* 0x000fe20000000000 */
[----:B------:R-:W-:Y:S02]  /*0480*/  FADD R7, R15, R7 ;  /* 0x000000070f077221 */ /* 0x000fe40000000000 */
[----:B------:R-:W-:Y:S04]  /*0490*/  STS [R28+0x100], R9 ;  /* 0x000100091c007388 */ /* 0x000fe80000000800 */
[----:B------:R-:W-:Y:S04]  /*04a0*/  STS [R25+0x200], R10 ;  /* 0x0002000a19007388 */ /* 0x000fe80000000800 */
[----:B------:R-:W-:Y:S04]  /*04b0*/  STS [R26+0x300], R11 ;  /* 0x0003000b1a007388 */ /* 0x000fe80000000800 */
[----:B------:R-:W-:Y:S04]  /*04c0*/  STS [R19+0x80], R4 ;  /* 0x0000800413007388 */ /* 0x000fe80000000800 */
[----:B------:R0:W-:Y:S04]  /*04d0*/  STS [R28+0x180], R5 ;  /* 0x000180051c007388 */ /* 0x0001e80000000800 */
[----:B------:R1:W-:Y:S04]  /*04e0*/  STS [R25+0x280], R6 ;  /* 0x0002800619007388 */ /* 0x0003e80000000800 */
[----:B------:R-:W-:Y:S01]  /*04f0*/  STS [R26+0x380], R7 ;  /* 0x000380071a007388 */ /* 0x000fe20000000800 */
[----:B0-----:R-:W0:Y:S08]  /*0500*/  LDC.64 R28, c[0x0][0x220] ;  /* 0x00008800ff1c7b82 */ /* 0x001e300000000a00 */
[----:B------:R-:W-:Y:S01]  /*0510*/  BAR.SYNC.DEFER_BLOCKING 0x0 ;  /* 0x0000000000007b1d */ /* 0x000fe20000010000 */
[----:B-1----:R-:W-:-:S07]  /*0520*/  LOP3.LUT R25, R20, 0x3c, R21, 0xf8, !PT ;  /* 0x0000003c14197812 */ /* 0x002fce00078ef815 */
[----:B------:R-:W1:Y:S01]  /*0530*/  LDC.64 R20, c[0x0][0x228] ;  /* 0x00008a00ff147b82 */ /* 0x000e620000000a00 */
[----:B------:R-:W-:Y:S04]  /*0540*/  LDS R12, [R24] ;  /* 0x00000000180c7984 */ /* 0x000fe80000000800 */
[----:B------:R-:W-:Y:S04]  /*0550*/  LDS R13, [R24+0x4] ;  /* 0x00000400180d7984 */ /* 0x000fe80000000800 */
[----:B------:R-:W-:Y:S04]  /*0560*/  LDS R14, [R24+0x8] ;  /* 0x00000800180e7984 */ /* 0x000fe80000000800 */
[----:B------:R-:W2:Y:S04]  /*0570*/  LDS R15, [R24+0xc] ;  /* 0x00000c00180f7984 */ /* 0x000ea80000000800 */
[----:B------:R-:W-:Y:S04]  /*0580*/  LDS R16, [R23+0x800] ;  /* 0x0008000017107984 */ /* 0x000fe80000000800 */
[----:B------:R-:W-:Y:S04]  /*0590*/  LDS R17, [R23+0x804] ;  /* 0x0008040017117984 */ /* 0x000fe80000000800 */
[----:B------:R-:W-:Y:S04]  /*05a0*/  LDS R18, [R23+0x808] ;  /* 0x0008080017127984 */ /* 0x000fe80000000800 */
[----:B------:R3:W4:Y:S01]  /*05b0*/  LDS R19, [R23+0x80c] ;  /* 0x00080c0017137984 */ /* 0x0007220000000800 */
[----:B------:R-:W-:-:S04]  /*05c0*/  ISETP.GE.AND P0, PT, R25, 0x100, PT ;  /* 0x000001001900780c */ /* 0x000fc80003f06270 */
[----:B------:R-:W-:Y:S02]  /*05d0*/  ISETP.LT.AND P3, PT, R22, 0x10, !P0 ;  /* 0x000000101600780c */ /* 0x000fe40004761270 */
[----:B------:R-:W-:Y:S01]  /*05e0*/  ISETP.LT.AND P0, PT, R2, 0x10, !P0 ;  /* 0x000000100200780c */ /* 0x000fe20004701270 */
[--C-:B---3--:R-:W-:Y:S02]  /*05f0*/  IMAD R23, R22, 0x100, R25.reuse ;  /* 0x0000010016177824 */ /* 0x108fe400078e0219 */
[----:B------:R-:W-:Y:S02]  /*0600*/  IMAD R25, R2, 0x100, R25 ;  /* 0x0000010002197824 */ /* 0x000fe400078e0219 */
[----:B0-----:R-:W-:-:S04]  /*0610*/  IMAD.WIDE R22, R23, 0x4, R28 ;  /* 0x0000000417167825 */ /* 0x001fc800078e021c */
[----:B------:R-:W-:-:S04]  /*0620*/  IMAD.WIDE R28, R25, 0x4, R28 ;  /* 0x00000004191c7825 */ /* 0x000fc800078e021c */
[--C-:B-1----:R-:W-:Y:S01]  /*0630*/  IMAD.WIDE R24, R0, 0x4, R20.reuse ;  /* 0x0000000400187825 */ /* 0x102fe200078e0214 */
[----:B--2---:R0:W-:Y:S03]  /*0640*/  @P3 STG.E.128 desc[UR6][R22.64], R12 ;  /* 0x0000000c16003986 */ /* 0x0041e6000c101d06 */
[----:B------:R-:W-:Y:S01]  /*0650*/  IMAD.WIDE R20, R3, 0x4, R20 ;  /* 0x0000000403147825 */ /* 0x000fe200078e0214 */
[----:B----4-:R0:W-:Y:S04]  /*0660*/  @P0 STG.E.128 desc[UR6][R28.64], R16 ;  /* 0x000000101c000986 */ /* 0x0101e8000c101d06 */
[----:B------:R0:W-:Y:S02]  /*0670*/  @P2 STG.E.128 desc[UR6][R24.64], R8 ;  /* 0x0000000818002986 */ /* 0x0001e4000c101d06 */
[----:B0-----:R-:W-:Y:S05]  /*0680*/  @!P1 EXIT ;  /* 0x000000000000994d */ /* 0x001fea0003800000 */
[----:B------:R-:W-:Y:S01]  /*0690*/  STG.E.128 desc[UR6][R20.64], R4 ;  /* 0x0000000414007986 */ /* 0x000fe2000c101d06 */
[----:B------:R-:W-:Y:S05]  /*06a0*/  EXIT ;  /* 0x000000000000794d */ /* 0x000fea0003800000 */
.L_x_0:
[----:B------:R-:W-:-:S00]  /*06b0*/  BRA `(.L_x_0) ;  /* 0xfffffffc00fc7947 */ /* 0x000fc0000383ffff */
[----:B------:R-:W-:-:S00]  /*06c0*/  NOP ;  /* 0x0000000000007918 */ /* 0x000fc00000000000 */
        /* <DEDUP_REMOVED lines=11> */
.L_x_1:


//--------------------- .nv.shared.triton_poi_fused_convolution_51 --------------------------
	.section	.nv.shared.triton_poi_fused_convolution_51,"aw",@nobits
	.sectionflags	@""
	.align	16
	.zero		1024


//--------------------- .nv.constant0.triton_poi_fused_convolution_51 --------------------------
	.section	.nv.constant0.triton_poi_fused_convolution_51,"a",@progbits
	.sectionflags	@""
	.align	4
.nv.constant0.triton_poi_fused_convolution_51:
	.zero		568
